//
// Generated by NVIDIA NVVM Compiler
//
// Compiler Build ID: CL-36424714
// Cuda compilation tools, release 13.0, V13.0.88
// Based on NVVM 20.0.0
//

.version 9.0
.target sm_100
.address_size 64

	// .globl	_Z17uncoalescedAccessPfii
.extern .shared .align 16 .b8 sdata[];

.visible .entry _Z17uncoalescedAccessPfii(
	.param .u64 .ptr .align 1 _Z17uncoalescedAccessPfii_param_0,
	.param .u32 _Z17uncoalescedAccessPfii_param_1,
	.param .u32 _Z17uncoalescedAccessPfii_param_2
)
{
	.reg .pred 	%p<3>;
	.reg .b32 	%r<8>;
	.reg .b32 	%f<3>;
	.reg .b64 	%rd<5>;

	ld.param.u64 	%rd1, [_Z17uncoalescedAccessPfii_param_0];
	ld.param.u32 	%r3, [_Z17uncoalescedAccessPfii_param_1];
	ld.param.u32 	%r4, [_Z17uncoalescedAccessPfii_param_2];
	mov.u32 	%r5, %tid.x;
	mov.u32 	%r6, %ctaid.x;
	mov.u32 	%r7, %ntid.x;
	mad.lo.s32 	%r1, %r6, %r7, %r5;
	setp.ge.s32 	%p1, %r1, %r4;
	@%p1 bra 	$L__BB0_3;
	mul.lo.s32 	%r2, %r3, %r1;
	setp.lt.s32 	%p2, %r3, 1;
	@%p2 bra 	$L__BB0_3;
	cvt.rn.f32.s32 	%f1, %r2;
	add.f32 	%f2, %f1, %f1;
	cvta.to.global.u64 	%rd2, %rd1;
	mul.wide.s32 	%rd3, %r2, 4;
	add.s64 	%rd4, %rd2, %rd3;
	st.global.f32 	[%rd4], %f2;
$L__BB0_3:
	ret;

}
	// .globl	_Z15coalescedAccessPfi
.visible .entry _Z15coalescedAccessPfi(
	.param .u64 .ptr .align 1 _Z15coalescedAccessPfi_param_0,
	.param .u32 _Z15coalescedAccessPfi_param_1
)
{
	.reg .pred 	%p<2>;
	.reg .b32 	%r<6>;
	.reg .b32 	%f<3>;
	.reg .b64 	%rd<5>;

	ld.param.u64 	%rd1, [_Z15coalescedAccessPfi_param_0];
	ld.param.u32 	%r2, [_Z15coalescedAccessPfi_param_1];
	mov.u32 	%r3, %ctaid.x;
	mov.u32 	%r4, %ntid.x;
	mov.u32 	%r5, %tid.x;
	mad.lo.s32 	%r1, %r3, %r4, %r5;
	setp.ge.s32 	%p1, %r1, %r2;
	@%p1 bra 	$L__BB1_2;
	cvta.to.global.u64 	%rd2, %rd1;
	cvt.rn.f32.s32 	%f1, %r1;
	add.f32 	%f2, %f1, %f1;
	mul.wide.s32 	%rd3, %r1, 4;
	add.s64 	%rd4, %rd2, %rd3;
	st.global.f32 	[%rd4], %f2;
$L__BB1_2:
	ret;

}
	// .globl	_Z15optimizedAccessPfPKfi
.visible .entry _Z15optimizedAccessPfPKfi(
	.param .u64 .ptr .align 1 _Z15optimizedAccessPfPKfi_param_0,
	.param .u64 .ptr .align 1 _Z15optimizedAccessPfPKfi_param_1,
	.param .u32 _Z15optimizedAccessPfPKfi_param_2
)
{
	.reg .pred 	%p<8>;
	.reg .b32 	%r<11>;
	.reg .b32 	%f<9>;
	.reg .b64 	%rd<11>;

	ld.param.u64 	%rd3, [_Z15optimizedAccessPfPKfi_param_0];
	ld.param.u64 	%rd2, [_Z15optimizedAccessPfPKfi_param_1];
	ld.param.u32 	%r5, [_Z15optimizedAccessPfPKfi_param_2];
	cvta.to.global.u64 	%rd1, %rd3;
	mov.u32 	%r1, %tid.x;
	mov.u32 	%r6, %ctaid.x;
	mov.u32 	%r2, %ntid.x;
	mad.lo.s32 	%r3, %r6, %r2, %r1;
	setp.ge.s32 	%p1, %r3, %r5;
	shl.b32 	%r7, %r1, 2;
	mov.u32 	%r8, sdata;
	add.s32 	%r4, %r8, %r7;
	@%p1 bra 	$L__BB2_2;
	cvta.to.global.u64 	%rd4, %rd2;
	mul.wide.s32 	%rd5, %r3, 4;
	add.s64 	%rd6, %rd4, %rd5;
	ld.global.f32 	%f1, [%rd6];
	st.shared.f32 	[%r4], %f1;
$L__BB2_2:
	setp.ge.s32 	%p2, %r3, %r5;
	bar.sync 	0;
	setp.eq.s32 	%p3, %r1, 0;
	add.s32 	%r10, %r2, -1;
	setp.ge.u32 	%p4, %r1, %r10;
	or.pred  	%p5, %p3, %p4;
	or.pred  	%p6, %p5, %p2;
	@%p6 bra 	$L__BB2_4;
	ld.shared.f32 	%f3, [%r4+-4];
	ld.shared.f32 	%f4, [%r4];
	mul.f32 	%f5, %f4, 0f3F000000;
	fma.rn.f32 	%f6, %f3, 0f3E800000, %f5;
	ld.shared.f32 	%f7, [%r4+4];
	fma.rn.f32 	%f8, %f7, 0f3E800000, %f6;
	mul.wide.s32 	%rd9, %r3, 4;
	add.s64 	%rd10, %rd1, %rd9;
	st.global.f32 	[%rd10], %f8;
	bra.uni 	$L__BB2_6;
$L__BB2_4:
	setp.ge.s32 	%p7, %r3, %r5;
	@%p7 bra 	$L__BB2_6;
	ld.shared.f32 	%f2, [%r4];
	mul.wide.s32 	%rd7, %r3, 4;
	add.s64 	%rd8, %rd1, %rd7;
	st.global.f32 	[%rd8], %f2;
$L__BB2_6:
	ret;

}


// ===== COMPILED SASS (sm_100) =====

	.target	sm_100

	.elftype	@"ET_EXEC"


//--------------------- .note.nv.tkinfo           --------------------------
	.section	.note.nv.tkinfo,"",@"SHT_NOTE"
	.sectionflags	@"SHF_NOTE_NV_TKINFO"
	.tkinfo
        /*0018*/ 	.word	0x00000002
        /*0030*/ 	.string	""
        /*0030*/ 	.string	"ptxas"
        /*0030*/ 	.string	"Cuda compilation tools, release 13.0, V13.0.88"
        /*0030*/ 	.string	"Build cuda_13.0.r13.0/compiler.36424714_0"
        /*0030*/ 	.string	"-arch sm_100 -m 64 "



//--------------------- .note.nv.cuinfo           --------------------------
	.section	.note.nv.cuinfo,"",@"SHT_NOTE"
	.sectionflags	@"SHF_NOTE_NV_CUINFO"
        /*0018*/ 	.short	0x0002
        /*001a*/ 	.short	0x0064
        /*001c*/ 	.short	0x0082
	.zero		2


//--------------------- .nv.info                  --------------------------
	.section	.nv.info,"",@"SHT_CUDA_INFO"
	.align	4


	//----- nvinfo : EIATTR_REGCOUNT
	.align		4
        /*0000*/ 	.byte	0x04, 0x2f
        /*0002*/ 	.short	(.L_1 - .L_0)
	.align		4
.L_0:
        /*0004*/ 	.word	index@(_Z17uncoalescedAccessPfii)
        /*0008*/ 	.word	0x00000008


	//----- nvinfo : EIATTR_FRAME_SIZE
	.align		4
.L_1:
        /*000c*/ 	.byte	0x04, 0x11
        /*000e*/ 	.short	(.L_3 - .L_2)
	.align		4
.L_2:
        /*0010*/ 	.word	index@(_Z17uncoalescedAccessPfii)
        /*0014*/ 	.word	0x00000000


	//----- nvinfo : EIATTR_REGCOUNT
	.align		4
.L_3:
        /*0018*/ 	.byte	0x04, 0x2f
        /*001a*/ 	.short	(.L_5 - .L_4)
	.align		4
.L_4:
        /*001c*/ 	.word	index@(_Z15coalescedAccessPfi)
        /*0020*/ 	.word	0x00000008


	//----- nvinfo : EIATTR_FRAME_SIZE
	.align		4
.L_5:
        /*0024*/ 	.byte	0x04, 0x11
        /*0026*/ 	.short	(.L_7 - .L_6)
	.align		4
.L_6:
        /*0028*/ 	.word	index@(_Z15coalescedAccessPfi)
        /*002c*/ 	.word	0x00000000


	//----- nvinfo : EIATTR_REGCOUNT
	.align		4
.L_7:
        /*0030*/ 	.byte	0x04, 0x2f
        /*0032*/ 	.short	(.L_9 - .L_8)
	.align		4
.L_8:
        /*0034*/ 	.word	index@(_Z15optimizedAccessPfPKfi)
        /*0038*/ 	.word	0x0000000c


	//----- nvinfo : EIATTR_FRAME_SIZE
	.align		4
.L_9:
        /*003c*/ 	.byte	0x04, 0x11
        /*003e*/ 	.short	(.L_11 - .L_10)
	.align		4
.L_10:
        /*0040*/ 	.word	index@(_Z15optimizedAccessPfPKfi)
        /*0044*/ 	.word	0x00000000


	//----- nvinfo : EIATTR_MIN_STACK_SIZE
	.align		4
.L_11:
        /*0048*/ 	.byte	0x04, 0x12
        /*004a*/ 	.short	(.L_13 - .L_12)
	.align		4
.L_12:
        /*004c*/ 	.word	index@(_Z15optimizedAccessPfPKfi)
        /*0050*/ 	.word	0x00000000


	//----- nvinfo : EIATTR_MIN_STACK_SIZE
	.align		4
.L_13:
        /*0054*/ 	.byte	0x04, 0x12
        /*0056*/ 	.short	(.L_15 - .L_14)
	.align		4
.L_14:
        /*0058*/ 	.word	index@(_Z15coalescedAccessPfi)
        /*005c*/ 	.word	0x00000000


	//----- nvinfo : EIATTR_MIN_STACK_SIZE
	.align		4
.L_15:
        /*0060*/ 	.byte	0x04, 0x12
        /*0062*/ 	.short	(.L_17 - .L_16)
	.align		4
.L_16:
        /*0064*/ 	.word	index@(_Z17uncoalescedAccessPfii)
        /*0068*/ 	.word	0x00000000
.L_17:


//--------------------- .nv.compat                --------------------------
	.section	.nv.compat,"",@"SHT_CUDA_COMPAT_INFO"
	.align	4
        /*0000*/ 	.byte	0x02, 0x09, 0x00, 0x00, 0x02, 0x02, 0x01, 0x00, 0x02, 0x05, 0x05, 0x00, 0x03, 0x07, 0x01, 0x01
        /*0010*/ 	.byte	0x02, 0x03, 0x00, 0x00, 0x02, 0x06, 0x01, 0x00, 0x04, 0x0b, 0x08, 0x00, 0x09, 0x00, 0x00, 0x00
        /*0020*/ 	.byte	0x00, 0x00, 0x00, 0x00


//--------------------- .nv.info._Z15optimizedAccessPfPKfi --------------------------
	.section	.nv.info._Z15optimizedAccessPfPKfi,"",@"SHT_CUDA_INFO"
	.sectionflags	@""
	.align	4


	//----- nvinfo : EIATTR_CUDA_API_VERSION
	.align		4
        /*0000*/ 	.byte	0x04, 0x37
        /*0002*/ 	.short	(.L_19 - .L_18)
.L_18:
        /*0004*/ 	.word	0x00000082


	//----- nvinfo : EIATTR_KPARAM_INFO
	.align		4
.L_19:
        /*0008*/ 	.byte	0x04, 0x17
        /*000a*/ 	.short	(.L_21 - .L_20)
.L_20:
        /*000c*/ 	.word	0x00000000
        /*0010*/ 	.short	0x0002
        /*0012*/ 	.short	0x0010
        /*0014*/ 	.byte	0x00, 0xf0, 0x11, 0x00


	//----- nvinfo : EIATTR_KPARAM_INFO
	.align		4
.L_21:
        /*0018*/ 	.byte	0x04, 0x17
        /*001a*/ 	.short	(.L_23 - .L_22)
.L_22:
        /*001c*/ 	.word	0x00000000
        /*0020*/ 	.short	0x0001
        /*0022*/ 	.short	0x0008
        /*0024*/ 	.byte	0x00, 0xf5, 0x21, 0x00


	//----- nvinfo : EIATTR_KPARAM_INFO
	.align		4
.L_23:
        /*0028*/ 	.byte	0x04, 0x17
        /*002a*/ 	.short	(.L_25 - .L_24)
.L_24:
        /*002c*/ 	.word	0x00000000
        /*0030*/ 	.short	0x0000
        /*0032*/ 	.short	0x0000
        /*0034*/ 	.byte	0x00, 0xf5, 0x21, 0x00


	//----- nvinfo : EIATTR_SPARSE_MMA_MASK
	.align		4
.L_25:
        /*0038*/ 	.byte	0x03, 0x50
        /*003a*/ 	.short	0x0000


	//----- nvinfo : EIATTR_MAXREG_COUNT
	.align		4
        /*003c*/ 	.byte	0x03, 0x1b
        /*003e*/ 	.short	0x00ff


	//----- nvinfo : EIATTR_NUM_BARRIERS
	.align		4
        /*0040*/ 	.byte	0x02, 0x4c
        /*0042*/ 	.byte	0x01
	.zero		1


	//----- nvinfo : EIATTR_MERCURY_ISA_VERSION
	.align		4
        /*0044*/ 	.byte	0x03, 0x5f
        /*0046*/ 	.short	0x0101


	//----- nvinfo : EIATTR_VRC_CTA_INIT_COUNT
	.align		4
        /*0048*/ 	.byte	0x02, 0x4a
	.zero		1
	.zero		1


	//----- nvinfo : EIATTR_EXIT_INSTR_OFFSETS
	.align		4
        /*004c*/ 	.byte	0x04, 0x1c
        /*004e*/ 	.short	(.L_27 - .L_26)


	//   ....[0]....
.L_26:
        /*0050*/ 	.word	0x000001f0


	//   ....[1]....
        /*0054*/ 	.word	0x00000200


	//   ....[2]....
        /*0058*/ 	.word	0x00000250


	//----- nvinfo : EIATTR_CRS_STACK_SIZE
	.align		4
.L_27:
        /*005c*/ 	.byte	0x04, 0x1e
        /*005e*/ 	.short	(.L_29 - .L_28)
.L_28:
        /*0060*/ 	.word	0x00000000


	//----- nvinfo : EIATTR_CBANK_PARAM_SIZE
	.align		4
.L_29:
        /*0064*/ 	.byte	0x03, 0x19
        /*0066*/ 	.short	0x0014


	//----- nvinfo : EIATTR_PARAM_CBANK
	.align		4
        /*0068*/ 	.byte	0x04, 0x0a
        /*006a*/ 	.short	(.L_31 - .L_30)
	.align		4
.L_30:
        /*006c*/ 	.word	index@(.nv.constant0._Z15optimizedAccessPfPKfi)
        /*0070*/ 	.short	0x0380
        /*0072*/ 	.short	0x0014


	//----- nvinfo : EIATTR_SW_WAR
	.align		4
.L_31:
        /*0074*/ 	.byte	0x04, 0x36
        /*0076*/ 	.short	(.L_33 - .L_32)
.L_32:
        /*0078*/ 	.word	0x00000008
.L_33:


//--------------------- .nv.info._Z15coalescedAccessPfi --------------------------
	.section	.nv.info._Z15coalescedAccessPfi,"",@"SHT_CUDA_INFO"
	.sectionflags	@""
	.align	4


	//----- nvinfo : EIATTR_CUDA_API_VERSION
	.align		4
        /*0000*/ 	.byte	0x04, 0x37
        /*0002*/ 	.short	(.L_35 - .L_34)
.L_34:
        /*0004*/ 	.word	0x00000082


	//----- nvinfo : EIATTR_KPARAM_INFO
	.align		4
.L_35:
        /*0008*/ 	.byte	0x04, 0x17
        /*000a*/ 	.short	(.L_37 - .L_36)
.L_36:
        /*000c*/ 	.word	0x00000000
        /*0010*/ 	.short	0x0001
        /*0012*/ 	.short	0x0008
        /*0014*/ 	.byte	0x00, 0xf0, 0x11, 0x00


	//----- nvinfo : EIATTR_KPARAM_INFO
	.align		4
.L_37:
        /*0018*/ 	.byte	0x04, 0x17
        /*001a*/ 	.short	(.L_39 - .L_38)
.L_38:
        /*001c*/ 	.word	0x00000000
        /*0020*/ 	.short	0x0000
        /*0022*/ 	.short	0x0000
        /*0024*/ 	.byte	0x00, 0xf5, 0x21, 0x00


	//----- nvinfo : EIATTR_SPARSE_MMA_MASK
	.align		4
.L_39:
        /*0028*/ 	.byte	0x03, 0x50
        /*002a*/ 	.short	0x0000


	//----- nvinfo : EIATTR_MAXREG_COUNT
	.align		4
        /*002c*/ 	.byte	0x03, 0x1b
        /*002e*/ 	.short	0x00ff


	//----- nvinfo : EIATTR_MERCURY_ISA_VERSION
	.align		4
        /*0030*/ 	.byte	0x03, 0x5f
        /*0032*/ 	.short	0x0101


	//----- nvinfo : EIATTR_VRC_CTA_INIT_COUNT
	.align		4
        /*0034*/ 	.byte	0x02, 0x4a
	.zero		1
	.zero		1


	//----- nvinfo : EIATTR_EXIT_INSTR_OFFSETS
	.align		4
        /*0038*/ 	.byte	0x04, 0x1c
        /*003a*/ 	.short	(.L_41 - .L_40)


	//   ....[0]....
.L_40:
        /*003c*/ 	.word	0x00000070


	//   ....[1]....
        /*0040*/ 	.word	0x000000e0


	//----- nvinfo : EIATTR_CBANK_PARAM_SIZE
	.align		4
.L_41:
        /*0044*/ 	.byte	0x03, 0x19
        /*0046*/ 	.short	0x000c


	//----- nvinfo : EIATTR_PARAM_CBANK
	.align		4
        /*0048*/ 	.byte	0x04, 0x0a
        /*004a*/ 	.short	(.L_43 - .L_42)
	.align		4
.L_42:
        /*004c*/ 	.word	index@(.nv.constant0._Z15coalescedAccessPfi)
        /*0050*/ 	.short	0x0380
        /*0052*/ 	.short	0x000c


	//----- nvinfo : EIATTR_SW_WAR
	.align		4
.L_43:
        /*0054*/ 	.byte	0x04, 0x36
        /*0056*/ 	.short	(.L_45 - .L_44)
.L_44:
        /*0058*/ 	.word	0x00000008
.L_45:


//--------------------- .nv.info._Z17uncoalescedAccessPfii --------------------------
	.section	.nv.info._Z17uncoalescedAccessPfii,"",@"SHT_CUDA_INFO"
	.sectionflags	@""
	.align	4


	//----- nvinfo : EIATTR_CUDA_API_VERSION
	.align		4
        /*0000*/ 	.byte	0x04, 0x37
        /*0002*/ 	.short	(.L_47 - .L_46)
.L_46:
        /*0004*/ 	.word	0x00000082


	//----- nvinfo : EIATTR_KPARAM_INFO
	.align		4
.L_47:
        /*0008*/ 	.byte	0x04, 0x17
        /*000a*/ 	.short	(.L_49 - .L_48)
.L_48:
        /*000c*/ 	.word	0x00000000
        /*0010*/ 	.short	0x0002
        /*0012*/ 	.short	0x000c
        /*0014*/ 	.byte	0x00, 0xf0, 0x11, 0x00


	//----- nvinfo : EIATTR_KPARAM_INFO
	.align		4
.L_49:
        /*0018*/ 	.byte	0x04, 0x17
        /*001a*/ 	.short	(.L_51 - .L_50)
.L_50:
        /*001c*/ 	.word	0x00000000
        /*0020*/ 	.short	0x0001
        /*0022*/ 	.short	0x0008
        /*0024*/ 	.byte	0x00, 0xf0, 0x11, 0x00


	//----- nvinfo : EIATTR_KPARAM_INFO
	.align		4
.L_51:
        /*0028*/ 	.byte	0x04, 0x17
        /*002a*/ 	.short	(.L_53 - .L_52)
.L_52:
        /*002c*/ 	.word	0x00000000
        /*0030*/ 	.short	0x0000
        /*0032*/ 	.short	0x0000
        /*0034*/ 	.byte	0x00, 0xf5, 0x21, 0x00


	//----- nvinfo : EIATTR_SPARSE_MMA_MASK
	.align		4
.L_53:
        /*0038*/ 	.byte	0x03, 0x50
        /*003a*/ 	.short	0x0000


	//----- nvinfo : EIATTR_MAXREG_COUNT
	.align		4
        /*003c*/ 	.byte	0x03, 0x1b
        /*003e*/ 	.short	0x00ff


	//----- nvinfo : EIATTR_MERCURY_ISA_VERSION
	.align		4
        /*0040*/ 	.byte	0x03, 0x5f
        /*0042*/ 	.short	0x0101


	//----- nvinfo : EIATTR_VRC_CTA_INIT_COUNT
	.align		4
        /*0044*/ 	.byte	0x02, 0x4a
	.zero		1
	.zero		1


	//----- nvinfo : EIATTR_EXIT_INSTR_OFFSETS
	.align		4
        /*0048*/ 	.byte	0x04, 0x1c
        /*004a*/ 	.short	(.L_55 - .L_54)


	//   ....[0]....
.L_54:
        /*004c*/ 	.word	0x00000070


	//   ....[1]....
        /*0050*/ 	.word	0x000000a0


	//   ....[2]....
        /*0054*/ 	.word	0x00000120


	//----- nvinfo : EIATTR_CBANK_PARAM_SIZE
	.align		4
.L_55:
        /*0058*/ 	.byte	0x03, 0x19
        /*005a*/ 	.short	0x0010


	//----- nvinfo : EIATTR_PARAM_CBANK
	.align		4
        /*005c*/ 	.byte	0x04, 0x0a
        /*005e*/ 	.short	(.L_57 - .L_56)
	.align		4
.L_56:
        /*0060*/ 	.word	index@(.nv.constant0._Z17uncoalescedAccessPfii)
        /*0064*/ 	.short	0x0380
        /*0066*/ 	.short	0x0010


	//----- nvinfo : EIATTR_SW_WAR
	.align		4
.L_57:
        /*0068*/ 	.byte	0x04, 0x36
        /*006a*/ 	.short	(.L_59 - .L_58)
.L_58:
        /*006c*/ 	.word	0x00000008
.L_59:


//--------------------- .nv.callgraph             --------------------------
	.section	.nv.callgraph,"",@"SHT_CUDA_CALLGRAPH"
	.align	4
	.sectionentsize	8
	.align		4
        /*0000*/ 	.word	0x00000000
	.align		4
        /*0004*/ 	.word	0xffffffff
	.align		4
        /*0008*/ 	.word	0x00000000
	.align		4
        /*000c*/ 	.word	0xfffffffe
	.align		4
        /*0010*/ 	.word	0x00000000
	.align		4
        /*0014*/ 	.word	0xfffffffd
	.align		4
        /*0018*/ 	.word	0x00000000
	.align		4
        /*001c*/ 	.word	0xfffffffc


//--------------------- .text._Z15optimizedAccessPfPKfi --------------------------
	.section	.text._Z15optimizedAccessPfPKfi,"ax",@progbits
	.align	128
        .global         _Z15optimizedAccessPfPKfi
        .type           _Z15optimizedAccessPfPKfi,@function
        .size           _Z15optimizedAccessPfPKfi,(.L_x_4 - _Z15optimizedAccessPfPKfi)
        .other          _Z15optimizedAccessPfPKfi,@"STO_CUDA_ENTRY STV_DEFAULT"
_Z15optimizedAccessPfPKfi:
.text._Z15optimizedAccessPfPKfi:
[----:B------:R-:W-:Y:S01]  /*0000*/  LDC R1, c[0x0][0x37c] ;  /* 0x0000df00ff017b82 */ /* 0x000fe20000000800 */
[----:B------:R-:W0:Y:S07]  /*0010*/  S2R R7, SR_TID.X ;  /* 0x0000000000077919 */ /* 0x000e2e0000002100 */
[----:B------:R-:W0:Y:S01]  /*0020*/  S2UR UR4, SR_CTAID.X ;  /* 0x00000000000479c3 */ /* 0x000e220000002500 */
[----:B------:R-:W1:Y:S01]  /*0030*/  LDCU UR8, c[0x0][0x390] ;  /* 0x00007200ff0877ac */ /* 0x000e620008000800 */
[----:B------:R-:W2:Y:S06]  /*0040*/  LDCU.64 UR6, c[0x0][0x358] ;  /* 0x00006b00ff0677ac */ /* 0x000eac0008000a00 */
[----:B------:R-:W0:Y:S02]  /*0050*/  LDC R0, c[0x0][0x360] ;  /* 0x0000d800ff007b82 */ /* 0x000e240000000800 */
[----:B0-----:R-:W-:-:S05]  /*0060*/  IMAD R5, R0, UR4, R7 ;  /* 0x0000000400057c24 */ /* 0x001fca000f8e0207 */
[----:B-1----:R-:W-:-:S13]  /*0070*/  ISETP.GE.AND P1, PT, R5, UR8, PT ;  /* 0x0000000805007c0c */ /* 0x002fda000bf26270 */
[----:B------:R-:W0:Y:S02]  /*0080*/  @!P1 LDC.64 R2, c[0x0][0x388] ;  /* 0x0000e200ff029b82 */ /* 0x000e240000000a00 */
[----:B0-----:R-:W-:-:S06]  /*0090*/  @!P1 IMAD.WIDE R2, R5, 0x4, R2 ;  /* 0x0000000405029825 */ /* 0x001fcc00078e0202 */
[----:B--2---:R-:W2:Y:S01]  /*00a0*/  @!P1 LDG.E R3, desc[UR6][R2.64] ;  /* 0x0000000602039981 */ /* 0x004ea2000c1e1900 */
[----:B------:R-:W0:Y:S01]  /*00b0*/  S2UR UR5, SR_CgaCtaId ;  /* 0x00000000000579c3 */ /* 0x000e220000008800 */
[----:B------:R-:W-:Y:S01]  /*00c0*/  IADD3 R0, PT, PT, R0, -0x1, RZ ;  /* 0xffffffff00007810 */ /* 0x000fe20007ffe0ff */
[----:B------:R-:W-:-:S03]  /*00d0*/  UMOV UR4, 0x400 ;  /* 0x0000040000047882 */ /* 0x000fc60000000000 */
[----:B------:R-:W-:-:S04]  /*00e0*/  ISETP.GE.U32.AND P0, PT, R7, R0, PT ;  /* 0x000000000700720c */ /* 0x000fc80003f06070 */
[----:B------:R-:W-:-:S04]  /*00f0*/  ISETP.EQ.OR P0, PT, R7, RZ, P0 ;  /* 0x000000ff0700720c */ /* 0x000fc80000702670 */
[----:B------:R-:W-:Y:S01]  /*0100*/  ISETP.GE.OR P0, PT, R5, UR8, P0 ;  /* 0x0000000805007c0c */ /* 0x000fe20008706670 */
[----:B0-----:R-:W-:-:S06]  /*0110*/  ULEA UR4, UR5, UR4, 0x18 ;  /* 0x0000000405047291 */ /* 0x001fcc000f8ec0ff */
[----:B------:R-:W-:-:S05]  /*0120*/  LEA R0, R7, UR4, 0x2 ;  /* 0x0000000407007c11 */ /* 0x000fca000f8e10ff */
[----:B--2---:R0:W-:Y:S01]  /*0130*/  @!P1 STS [R0], R3 ;  /* 0x0000000300009388 */ /* 0x0041e20000000800 */
[----:B------:R-:W-:Y:S06]  /*0140*/  BAR.SYNC.DEFER_BLOCKING 0x0 ;  /* 0x0000000000007b1d */ /* 0x000fec0000010000 */
[----:B------:R-:W-:Y:S05]  /*0150*/  @P0 BRA `(.L_x_0) ;  /* 0x0000000000280947 */ /* 0x000fea0003800000 */
[----:B------:R-:W1:Y:S01]  /*0160*/  LDS R6, [R0] ;  /* 0x0000000000067984 */ /* 0x000e620000000800 */
[----:B0-----:R-:W0:Y:S03]  /*0170*/  LDC.64 R2, c[0x0][0x380] ;  /* 0x0000e000ff027b82 */ /* 0x001e260000000a00 */
[----:B------:R-:W2:Y:S04]  /*0180*/  LDS R4, [R0+-0x4] ;  /* 0xfffffc0000047984 */ /* 0x000ea80000000800 */
[----:B------:R-:W3:Y:S01]  /*0190*/  LDS R9, [R0+0x4] ;  /* 0x0000040000097984 */ /* 0x000ee20000000800 */
[----:B0-----:R-:W-:-:S04]  /*01a0*/  IMAD.WIDE R2, R5, 0x4, R2 ;  /* 0x0000000405027825 */ /* 0x001fc800078e0202 */
[----:B-1----:R-:W-:-:S04]  /*01b0*/  FMUL R7, R6, 0.5 ;  /* 0x3f00000006077820 */ /* 0x002fc80000400000 */
[----:B--2---:R-:W-:-:S04]  /*01c0*/  FFMA R4, R4, 0.25, R7 ;  /* 0x3e80000004047823 */ /* 0x004fc80000000007 */
[----:B---3--:R-:W-:-:S05]  /*01d0*/  FFMA R9, R9, 0.25, R4 ;  /* 0x3e80000009097823 */ /* 0x008fca0000000004 */
[----:B------:R-:W-:Y:S01]  /*01e0*/  STG.E desc[UR6][R2.64], R9 ;  /* 0x0000000902007986 */ /* 0x000fe2000c101906 */
[----:B------:R-:W-:Y:S05]  /*01f0*/  EXIT ;  /* 0x000000000000794d */ /* 0x000fea0003800000 */
.L_x_0:
[----:B------:R-:W-:Y:S05]  /*0200*/  @P1 EXIT ;  /* 0x000000000000194d */ /* 0x000fea0003800000 */
[----:B------:R-:W1:Y:S01]  /*0210*/  LDS R7, [R0] ;  /* 0x0000000000077984 */ /* 0x000e620000000800 */
[----:B0-----:R-:W0:Y:S02]  /*0220*/  LDC.64 R2, c[0x0][0x380] ;  /* 0x0000e000ff027b82 */ /* 0x001e240000000a00 */
[----:B0-----:R-:W-:-:S05]  /*0230*/  IMAD.WIDE R2, R5, 0x4, R2 ;  /* 0x0000000405027825 */ /* 0x001fca00078e0202 */
[----:B-1----:R-:W-:Y:S01]  /*0240*/  STG.E desc[UR6][R2.64], R7 ;  /* 0x0000000702007986 */ /* 0x002fe2000c101906 */
[----:B------:R-:W-:Y:S05]  /*0250*/  EXIT ;  /* 0x000000000000794d */ /* 0x000fea0003800000 */
.L_x_1:
[----:B------:R-:W-:-:S00]  /*0260*/  BRA `(.L_x_1) ;  /* 0xfffffffc00fc7947 */ /* 0x000fc0000383ffff */
[----:B------:R-:W-:-:S00]  /*0270*/  NOP ;  /* 0x0000000000007918 */ /* 0x000fc00000000000 */
        /* <DEDUP_REMOVED lines=8> */
.L_x_4:


//--------------------- .text._Z15coalescedAccessPfi --------------------------
	.section	.text._Z15coalescedAccessPfi,"ax",@progbits
	.align	128
        .global         _Z15coalescedAccessPfi
        .type           _Z15coalescedAccessPfi,@function
        .size           _Z15coalescedAccessPfi,(.L_x_5 - _Z15coalescedAccessPfi)
        .other          _Z15coalescedAccessPfi,@"STO_CUDA_ENTRY STV_DEFAULT"
_Z15coalescedAccessPfi:
.text._Z15coalescedAccessPfi:
[----:B------:R-:W-:Y:S01]  /*0000*/  LDC R1, c[0x0][0x37c] ;  /* 0x0000df00ff017b82 */ /* 0x000fe20000000800 */
[----:B------:R-:W0:Y:S07]  /*0010*/  S2R R0, SR_TID.X ;  /* 0x0000000000007919 */ /* 0x000e2e0000002100 */
[----:B------:R-:W0:Y:S01]  /*0020*/  S2UR UR4, SR_CTAID.X ;  /* 0x00000000000479c3 */ /* 0x000e220000002500 */
[----:B------:R-:W1:Y:S07]  /*0030*/  LDCU UR5, c[0x0][0x388] ;  /* 0x00007100ff0577ac */ /* 0x000e6e0008000800 */
[----:B------:R-:W0:Y:S02]  /*0040*/  LDC R5, c[0x0][0x360] ;  /* 0x0000d800ff057b82 */ /* 0x000e240000000800 */
[----:B0-----:R-:W-:-:S05]  /*0050*/  IMAD R5, R5, UR4, R0 ;  /* 0x0000000405057c24 */ /* 0x001fca000f8e0200 */
[----:B-1----:R-:W-:-:S13]  /*0060*/  ISETP.GE.AND P0, PT, R5, UR5, PT ;  /* 0x0000000505007c0c */ /* 0x002fda000bf06270 */
[----:B------:R-:W-:Y:S05]  /*0070*/  @P0 EXIT ;  /* 0x000000000000094d */ /* 0x000fea0003800000 */
[----:B------:R-:W0:Y:S01]  /*0080*/  LDC.64 R2, c[0x0][0x380] ;  /* 0x0000e000ff027b82 */ /* 0x000e220000000a00 */
[----:B------:R-:W1:Y:S01]  /*0090*/  LDCU.64 UR4, c[0x0][0x358] ;  /* 0x00006b00ff0477ac */ /* 0x000e620008000a00 */
[----:B------:R-:W-:Y:S01]  /*00a0*/  I2FP.F32.S32 R0, R5 ;  /* 0x0000000500007245 */ /* 0x000fe20000201400 */
[----:B0-----:R-:W-:-:S04]  /*00b0*/  IMAD.WIDE R2, R5, 0x4, R2 ;  /* 0x0000000405027825 */ /* 0x001fc800078e0202 */
[----:B------:R-:W-:-:S05]  /*00c0*/  FADD R5, R0, R0 ;  /* 0x0000000000057221 */ /* 0x000fca0000000000 */
[----:B-1----:R-:W-:Y:S01]  /*00d0*/  STG.E desc[UR4][R2.64], R5 ;  /* 0x0000000502007986 */ /* 0x002fe2000c101904 */
[----:B------:R-:W-:Y:S05]  /*00e0*/  EXIT ;  /* 0x000000000000794d */ /* 0x000fea0003800000 */
.L_x_2:
        /* <DEDUP_REMOVED lines=9> */
.L_x_5:


//--------------------- .text._Z17uncoalescedAccessPfii --------------------------
	.section	.text._Z17uncoalescedAccessPfii,"ax",@progbits
	.align	128
        .global         _Z17uncoalescedAccessPfii
        .type           _Z17uncoalescedAccessPfii,@function
        .size           _Z17uncoalescedAccessPfii,(.L_x_6 - _Z17uncoalescedAccessPfii)
        .other          _Z17uncoalescedAccessPfii,@"STO_CUDA_ENTRY STV_DEFAULT"
_Z17uncoalescedAccessPfii:
.text._Z17uncoalescedAccessPfii:
        /* <DEDUP_REMOVED lines=8> */
[----:B------:R-:W0:Y:S02]  /*0080*/  LDC R5, c[0x0][0x388] ;  /* 0x0000e200ff057b82 */ /* 0x000e240000000800 */
[----:B0-----:R-:W-:-:S13]  /*0090*/  ISETP.GE.AND P0, PT, R5, 0x1, PT ;  /* 0x000000010500780c */ /* 0x001fda0003f06270 */
[----:B------:R-:W-:Y:S05]  /*00a0*/  @!P0 EXIT ;  /* 0x000000000000894d */ /* 0x000fea0003800000 */
[----:B------:R-:W0:Y:S01]  /*00b0*/  LDC.64 R2, c[0x0][0x380] ;  /* 0x0000e000ff027b82 */ /* 0x000e220000000a00 */
[----:B------:R-:W1:Y:S01]  /*00c0*/  LDCU.64 UR4, c[0x0][0x358] ;  /* 0x00006b00ff0477ac */ /* 0x000e620008000a00 */
[----:B------:R-:W-:-:S05]  /*00d0*/  IMAD R5, R0, R5, RZ ;  /* 0x0000000500057224 */ /* 0x000fca00078e02ff */
[----:B------:R-:W-:Y:S01]  /*00e0*/  I2FP.F32.S32 R0, R5 ;  /* 0x0000000500007245 */ /* 0x000fe20000201400 */
[----:B0-----:R-:W-:-:S04]  /*00f0*/  IMAD.WIDE R2, R5, 0x4, R2 ;  /* 0x0000000405027825 */ /* 0x001fc800078e0202 */
[----:B------:R-:W-:-:S05]  /*0100*/  FADD R5, R0, R0 ;  /* 0x0000000000057221 */ /* 0x000fca0000000000 */
[----:B-1----:R-:W-:Y:S01]  /*0110*/  STG.E desc[UR4][R2.64], R5 ;  /* 0x0000000502007986 */ /* 0x002fe2000c101904 */
[----:B------:R-:W-:Y:S05]  /*0120*/  EXIT ;  /* 0x000000000000794d */ /* 0x000fea0003800000 */
.L_x_3:
        /* <DEDUP_REMOVED lines=13> */
.L_x_6:


//--------------------- .nv.shared._Z15optimizedAccessPfPKfi --------------------------
	.section	.nv.shared._Z15optimizedAccessPfPKfi,"aw",@nobits
	.sectionflags	@""
	.align	16
	.zero		1024


//--------------------- .nv.shared.reserved.0     --------------------------
	.section	.nv.shared.reserved.0,"aw",@nobits
	.weak		__nv_reservedSMEM_offset_0_alias
	.size		__nv_reservedSMEM_offset_0_alias, 0, 64
	.other		__nv_reservedSMEM_offset_0_alias,@"STO_CUDA_RESERVED_SHARED STV_DEFAULT"
__nv_reservedSMEM_offset_0_alias:
	.zero		0
	.zero		64


//--------------------- .nv.shared._Z15coalescedAccessPfi --------------------------
	.section	.nv.shared._Z15coalescedAccessPfi,"aw",@nobits
	.sectionflags	@""
	.align	16
	.zero		1024


//--------------------- .nv.shared._Z17uncoalescedAccessPfii --------------------------
	.section	.nv.shared._Z17uncoalescedAccessPfii,"aw",@nobits
	.sectionflags	@""
	.align	16
	.zero		1024


//--------------------- .nv.constant0._Z15optimizedAccessPfPKfi --------------------------
	.section	.nv.constant0._Z15optimizedAccessPfPKfi,"a",@progbits
	.sectionflags	@""
	.align	4
.nv.constant0._Z15optimizedAccessPfPKfi:
	.zero		916


//--------------------- .nv.constant0._Z15coalescedAccessPfi --------------------------
	.section	.nv.constant0._Z15coalescedAccessPfi,"a",@progbits
	.sectionflags	@""
	.align	4
.nv.constant0._Z15coalescedAccessPfi:
	.zero		908


//--------------------- .nv.constant0._Z17uncoalescedAccessPfii --------------------------
	.section	.nv.constant0._Z17uncoalescedAccessPfii,"a",@progbits
	.sectionflags	@""
	.align	4
.nv.constant0._Z17uncoalescedAccessPfii:
	.zero		912


//--------------------- SYMBOLS --------------------------

	.type		.nv.reservedSmem.offset0,@object
	.size		.nv.reservedSmem.offset0,0x4
	.type		.nv.reservedSmem.cap,@object
	.size		.nv.reservedSmem.cap,0x4
